//
// Generated by NVIDIA NVVM Compiler
//
// Compiler Build ID: CL-36424714
// Cuda compilation tools, release 13.0, V13.0.88
// Based on NVVM 20.0.0
//

.version 9.0
.target sm_100
.address_size 64

	// .globl	default_function_kernel_2

.visible .entry default_function_kernel_2(
	.param .u64 .ptr .align 1 default_function_kernel_2_param_0,
	.param .u64 .ptr .align 1 default_function_kernel_2_param_1
)
.maxntid 1024
{
	.reg .pred 	%p<2>;
	.reg .b16 	%rs<8>;
	.reg .b32 	%r<39>;
	.reg .b32 	%f<2>;
	.reg .b64 	%rd<9>;

	ld.param.u64 	%rd1, [default_function_kernel_2_param_0];
	ld.param.u64 	%rd2, [default_function_kernel_2_param_1];
	mov.u32 	%r1, %ctaid.x;
	shl.b32 	%r3, %r1, 6;
	mov.u32 	%r2, %tid.x;
	shr.u32 	%r4, %r2, 4;
	or.b32  	%r5, %r3, %r4;
	setp.gt.u32 	%p1, %r5, 624;
	@%p1 bra 	$L__BB0_2;
	cvta.to.global.u64 	%rd3, %rd2;
	cvta.to.global.u64 	%rd4, %rd1;
	shl.b32 	%r6, %r1, 7;
	shr.u32 	%r7, %r2, 3;
	or.b32  	%r8, %r6, %r7;
	mul.hi.u32 	%r9, %r8, 274877907;
	shr.u32 	%r10, %r9, 3;
	shr.u32 	%r11, %r2, 2;
	mad.lo.s32 	%r12, %r1, 6, %r11;
	mul.hi.u32 	%r13, %r12, 274877907;
	shr.u32 	%r14, %r13, 4;
	mul.lo.s32 	%r15, %r14, 250;
	sub.s32 	%r16, %r12, %r15;
	cvt.u16.u32 	%rs1, %r16;
	mul.lo.s16 	%rs2, %rs1, 41;
	shr.u16 	%rs3, %rs2, 10;
	shr.u32 	%r17, %r2, 1;
	mad.lo.s32 	%r18, %r1, 12, %r17;
	mul.hi.u32 	%r19, %r18, 1374389535;
	shr.u32 	%r20, %r19, 4;
	mul.lo.s32 	%r21, %r20, 50;
	sub.s32 	%r22, %r18, %r21;
	cvt.u16.u32 	%rs4, %r22;
	mul.lo.s16 	%rs5, %rs4, 52;
	shr.u16 	%rs6, %rs5, 8;
	shl.b32 	%r23, %r1, 2;
	add.s32 	%r24, %r23, %r2;
	mul.hi.u32 	%r25, %r24, 1717986919;
	shr.u32 	%r26, %r25, 2;
	mul.lo.s32 	%r27, %r26, 10;
	sub.s32 	%r28, %r24, %r27;
	mad.lo.s32 	%r29, %r10, 79860, %r28;
	mov.b16 	%rs7, 2420;
	mov.b32 	%r30, {%rs7, %rs6};
	cvt.u32.u16 	%r31, %rs3;
	prmt.b32 	%r32, %r31, 55, 0x3340U;
	prmt.b32 	%r33, %r34, %r35, 0x3340U;
	prmt.b32 	%r36, %r32, %r33, 0x5410U;
	dp2a.lo.u32.u32 	%r37, %r30, %r36, %r29;
	mul.wide.u32 	%rd5, %r37, 4;
	add.s64 	%rd6, %rd3, %rd5;
	ld.global.nc.f32 	%f1, [%rd6+3734236];
	mad.lo.s32 	%r38, %r1, 1020, %r24;
	mul.wide.u32 	%rd7, %r38, 4;
	add.s64 	%rd8, %rd4, %rd7;
	st.global.f32 	[%rd8], %f1;
$L__BB0_2:
	ret;

}
	// .globl	default_function_kernel_1
.visible .entry default_function_kernel_1(
	.param .u64 .ptr .align 1 default_function_kernel_1_param_0,
	.param .u64 .ptr .align 1 default_function_kernel_1_param_1
)
.maxntid 1024
{
	.reg .pred 	%p<6>;
	.reg .b32 	%r<14>;
	.reg .b32 	%f<35>;
	.reg .b64 	%rd<9>;

	ld.param.u64 	%rd1, [default_function_kernel_1_param_0];
	ld.param.u64 	%rd2, [default_function_kernel_1_param_1];
	mov.u32 	%r1, %ctaid.x;
	shl.b32 	%r5, %r1, 6;
	mov.u32 	%r2, %tid.x;
	shr.u32 	%r6, %r2, 4;
	or.b32  	%r7, %r5, %r6;
	setp.gt.u32 	%p1, %r7, 624;
	@%p1 bra 	$L__BB1_4;
	cvta.to.global.u64 	%rd3, %rd1;
	shl.b32 	%r8, %r1, 10;
	or.b32  	%r3, %r8, %r2;
	mul.wide.u32 	%rd4, %r3, 4;
	add.s64 	%rd5, %rd3, %rd4;
	ld.global.nc.f32 	%f1, [%rd5];
	abs.f32 	%f6, %f1;
	mov.f32 	%f7, 0f3F800000;
	sub.f32 	%f8, %f7, %f6;
	rcp.approx.ftz.f32 	%f9, %f8;
	add.f32 	%f10, %f9, %f9;
	mul.f32 	%f11, %f6, %f10;
	setp.gt.f32 	%p2, %f6, 0f7E800000;
	selp.f32 	%f2, 0fC0000000, %f11, %p2;
	add.rz.f32 	%f12, %f2, %f7;
	mov.b32 	%r9, %f12;
	add.s32 	%r10, %r9, -1061158912;
	and.b32  	%r11, %r10, -8388608;
	mov.b32 	%r4, %f2;
	sub.s32 	%r12, %r4, %r11;
	mov.b32 	%f13, %r12;
	sub.s32 	%r13, 1082130432, %r11;
	mov.b32 	%f14, %r13;
	fma.rn.f32 	%f15, %f14, 0f3E800000, 0fBF800000;
	add.f32 	%f16, %f15, %f13;
	cvt.rn.f32.s32 	%f17, %r11;
	mul.f32 	%f18, %f17, 0f34000000;
	fma.rn.f32 	%f19, %f16, 0fBD39BF78, 0f3DD80012;
	fma.rn.f32 	%f20, %f19, %f16, 0fBE0778E0;
	fma.rn.f32 	%f21, %f20, %f16, 0f3E146475;
	fma.rn.f32 	%f22, %f21, %f16, 0fBE2A68DD;
	fma.rn.f32 	%f23, %f22, %f16, 0f3E4CAF9E;
	fma.rn.f32 	%f24, %f23, %f16, 0fBE800042;
	fma.rn.f32 	%f25, %f24, %f16, 0f3EAAAAE6;
	fma.rn.f32 	%f26, %f25, %f16, 0fBF000000;
	mul.f32 	%f27, %f16, %f26;
	fma.rn.f32 	%f28, %f27, %f16, %f16;
	fma.rn.f32 	%f34, %f18, 0f3F317218, %f28;
	setp.lt.u32 	%p3, %r4, 2139095040;
	@%p3 bra 	$L__BB1_3;
	setp.gt.s32 	%p4, %r4, -1082130432;
	fma.rn.f32 	%f29, %f2, 0f7F800000, 0f7F800000;
	selp.f32 	%f30, %f29, %f34, %p4;
	setp.eq.f32 	%p5, %f2, 0f00000000;
	selp.f32 	%f34, 0f80000000, %f30, %p5;
$L__BB1_3:
	mov.f32 	%f31, 0f3F000000;
	copysign.f32 	%f32, %f1, %f31;
	mul.f32 	%f33, %f32, %f34;
	cvta.to.global.u64 	%rd6, %rd2;
	add.s64 	%rd8, %rd6, %rd4;
	st.global.f32 	[%rd8], %f33;
$L__BB1_4:
	ret;

}
	// .globl	default_function_kernel
.visible .entry default_function_kernel(
	.param .u64 .ptr .align 1 default_function_kernel_param_0,
	.param .u64 .ptr .align 1 default_function_kernel_param_1
)
.maxntid 1024
{
	.reg .pred 	%p<2>;
	.reg .b16 	%rs<8>;
	.reg .b32 	%r<39>;
	.reg .b32 	%f<2>;
	.reg .b64 	%rd<9>;

	ld.param.u64 	%rd1, [default_function_kernel_param_0];
	ld.param.u64 	%rd2, [default_function_kernel_param_1];
	mov.u32 	%r1, %ctaid.x;
	shl.b32 	%r3, %r1, 6;
	mov.u32 	%r2, %tid.x;
	shr.u32 	%r4, %r2, 4;
	or.b32  	%r5, %r3, %r4;
	setp.gt.u32 	%p1, %r5, 624;
	@%p1 bra 	$L__BB2_2;
	cvta.to.global.u64 	%rd3, %rd2;
	cvta.to.global.u64 	%rd4, %rd1;
	shl.b32 	%r6, %r1, 7;
	shr.u32 	%r7, %r2, 3;
	or.b32  	%r8, %r6, %r7;
	mul.hi.u32 	%r9, %r8, 274877907;
	shr.u32 	%r10, %r9, 3;
	shr.u32 	%r11, %r2, 2;
	mad.lo.s32 	%r12, %r1, 6, %r11;
	mul.hi.u32 	%r13, %r12, 274877907;
	shr.u32 	%r14, %r13, 4;
	mul.lo.s32 	%r15, %r14, 250;
	sub.s32 	%r16, %r12, %r15;
	cvt.u16.u32 	%rs1, %r16;
	mul.lo.s16 	%rs2, %rs1, 41;
	shr.u16 	%rs3, %rs2, 10;
	shr.u32 	%r17, %r2, 1;
	mad.lo.s32 	%r18, %r1, 12, %r17;
	mul.hi.u32 	%r19, %r18, 1374389535;
	shr.u32 	%r20, %r19, 4;
	mul.lo.s32 	%r21, %r20, 50;
	sub.s32 	%r22, %r18, %r21;
	cvt.u16.u32 	%rs4, %r22;
	mul.lo.s16 	%rs5, %rs4, 52;
	shr.u16 	%rs6, %rs5, 8;
	shl.b32 	%r23, %r1, 2;
	add.s32 	%r24, %r23, %r2;
	mul.hi.u32 	%r25, %r24, 1717986919;
	shr.u32 	%r26, %r25, 2;
	mul.lo.s32 	%r27, %r26, 10;
	sub.s32 	%r28, %r24, %r27;
	mad.lo.s32 	%r29, %r10, 31944, %r28;
	mov.b16 	%rs7, 1452;
	mov.b32 	%r30, {%rs7, %rs6};
	cvt.u32.u16 	%r31, %rs3;
	prmt.b32 	%r32, %r31, 44, 0x3340U;
	prmt.b32 	%r33, %r34, %r35, 0x3340U;
	prmt.b32 	%r36, %r32, %r33, 0x5410U;
	dp2a.lo.u32.u32 	%r37, %r30, %r36, %r29;
	mul.wide.u32 	%rd5, %r37, 4;
	add.s64 	%rd6, %rd3, %rd5;
	ld.global.nc.f32 	%f1, [%rd6+67892];
	mad.lo.s32 	%r38, %r1, 1020, %r24;
	mul.wide.u32 	%rd7, %r38, 4;
	add.s64 	%rd8, %rd4, %rd7;
	st.global.f32 	[%rd8], %f1;
$L__BB2_2:
	ret;

}
	// .globl	default_function_kernel_3
.visible .entry default_function_kernel_3(
	.param .u64 .ptr .align 1 default_function_kernel_3_param_0,
	.param .u64 .ptr .align 1 default_function_kernel_3_param_1
)
.maxntid 1024
{
	.reg .pred 	%p<2>;
	.reg .b16 	%rs<4>;
	.reg .b32 	%r<28>;
	.reg .b32 	%f<2>;
	.reg .b64 	%rd<9>;

	ld.param.u64 	%rd1, [default_function_kernel_3_param_0];
	ld.param.u64 	%rd2, [default_function_kernel_3_param_1];
	mov.u32 	%r1, %ctaid.x;
	shl.b32 	%r3, %r1, 6;
	mov.u32 	%r2, %tid.x;
	shr.u32 	%r4, %r2, 4;
	or.b32  	%r5, %r3, %r4;
	setp.gt.u32 	%p1, %r5, 624;
	@%p1 bra 	$L__BB3_2;
	cvta.to.global.u64 	%rd3, %rd2;
	cvta.to.global.u64 	%rd4, %rd1;
	shl.b32 	%r6, %r1, 8;
	shr.u32 	%r7, %r2, 2;
	or.b32  	%r8, %r6, %r7;
	mul.hi.u32 	%r9, %r8, 1374389535;
	shr.u32 	%r10, %r9, 3;
	shl.b32 	%r11, %r1, 2;
	add.s32 	%r12, %r11, %r2;
	mul.hi.u32 	%r13, %r12, 1717986919;
	shr.u32 	%r14, %r13, 2;
	mul.lo.s32 	%r15, %r14, 10;
	sub.s32 	%r16, %r12, %r15;
	shr.u32 	%r17, %r2, 1;
	mad.lo.s32 	%r18, %r1, 12, %r17;
	mul.hi.u32 	%r19, %r18, 1374389535;
	shr.u32 	%r20, %r19, 4;
	mul.lo.s32 	%r21, %r20, 50;
	sub.s32 	%r22, %r18, %r21;
	cvt.u16.u32 	%rs1, %r22;
	mul.lo.s16 	%rs2, %rs1, 52;
	shr.u16 	%rs3, %rs2, 8;
	cvt.u32.u16 	%r23, %rs3;
	mad.lo.s32 	%r24, %r10, 100, %r16;
	mad.lo.s32 	%r25, %r23, -10, %r24;
	add.s32 	%r26, %r25, 90;
	mul.wide.u32 	%rd5, %r26, 4;
	add.s64 	%rd6, %rd3, %rd5;
	ld.global.nc.f32 	%f1, [%rd6];
	mad.lo.s32 	%r27, %r1, 1020, %r12;
	mul.wide.u32 	%rd7, %r27, 4;
	add.s64 	%rd8, %rd4, %rd7;
	st.global.f32 	[%rd8], %f1;
$L__BB3_2:
	ret;

}


// ===== COMPILED SASS (sm_100) =====

	.target	sm_100

	.elftype	@"ET_EXEC"


//--------------------- .note.nv.tkinfo           --------------------------
	.section	.note.nv.tkinfo,"",@"SHT_NOTE"
	.sectionflags	@"SHF_NOTE_NV_TKINFO"
	.tkinfo
        /*0018*/ 	.word	0x00000002
        /*0030*/ 	.string	""
        /*0030*/ 	.string	"ptxas"
        /*0030*/ 	.string	"Cuda compilation tools, release 13.0, V13.0.88"
        /*0030*/ 	.string	"Build cuda_13.0.r13.0/compiler.36424714_0"
        /*0030*/ 	.string	"-arch sm_100 -m 64 "



//--------------------- .note.nv.cuinfo           --------------------------
	.section	.note.nv.cuinfo,"",@"SHT_NOTE"
	.sectionflags	@"SHF_NOTE_NV_CUINFO"
        /*0018*/ 	.short	0x0002
        /*001a*/ 	.short	0x0064
        /*001c*/ 	.short	0x0082
	.zero		2


//--------------------- .nv.info                  --------------------------
	.section	.nv.info,"",@"SHT_CUDA_INFO"
	.align	4


	//----- nvinfo : EIATTR_REGCOUNT
	.align		4
        /*0000*/ 	.byte	0x04, 0x2f
        /*0002*/ 	.short	(.L_1 - .L_0)
	.align		4
.L_0:
        /*0004*/ 	.word	index@(default_function_kernel_2)
        /*0008*/ 	.word	0x0000000e


	//----- nvinfo : EIATTR_FRAME_SIZE
	.align		4
.L_1:
        /*000c*/ 	.byte	0x04, 0x11
        /*000e*/ 	.short	(.L_3 - .L_2)
	.align		4
.L_2:
        /*0010*/ 	.word	index@(default_function_kernel_2)
        /*0014*/ 	.word	0x00000000


	//----- nvinfo : EIATTR_REGCOUNT
	.align		4
.L_3:
        /*0018*/ 	.byte	0x04, 0x2f
        /*001a*/ 	.short	(.L_5 - .L_4)
	.align		4
.L_4:
        /*001c*/ 	.word	index@(default_function_kernel_1)
        /*0020*/ 	.word	0x0000000c


	//----- nvinfo : EIATTR_FRAME_SIZE
	.align		4
.L_5:
        /*0024*/ 	.byte	0x04, 0x11
        /*0026*/ 	.short	(.L_7 - .L_6)
	.align		4
.L_6:
        /*0028*/ 	.word	index@(default_function_kernel_1)
        /*002c*/ 	.word	0x00000000


	//----- nvinfo : EIATTR_REGCOUNT
	.align		4
.L_7:
        /*0030*/ 	.byte	0x04, 0x2f
        /*0032*/ 	.short	(.L_9 - .L_8)
	.align		4
.L_8:
        /*0034*/ 	.word	index@(default_function_kernel)
        /*0038*/ 	.word	0x0000000e


	//----- nvinfo : EIATTR_FRAME_SIZE
	.align		4
.L_9:
        /*003c*/ 	.byte	0x04, 0x11
        /*003e*/ 	.short	(.L_11 - .L_10)
	.align		4
.L_10:
        /*0040*/ 	.word	index@(default_function_kernel)
        /*0044*/ 	.word	0x00000000


	//----- nvinfo : EIATTR_REGCOUNT
	.align		4
.L_11:
        /*0048*/ 	.byte	0x04, 0x2f
        /*004a*/ 	.short	(.L_13 - .L_12)
	.align		4
.L_12:
        /*004c*/ 	.word	index@(default_function_kernel_3)
        /*0050*/ 	.word	0x0000000b


	//----- nvinfo : EIATTR_FRAME_SIZE
	.align		4
.L_13:
        /*0054*/ 	.byte	0x04, 0x11
        /*0056*/ 	.short	(.L_15 - .L_14)
	.align		4
.L_14:
        /*0058*/ 	.word	index@(default_function_kernel_3)
        /*005c*/ 	.word	0x00000000


	//----- nvinfo : EIATTR_MIN_STACK_SIZE
	.align		4
.L_15:
        /*0060*/ 	.byte	0x04, 0x12
        /*0062*/ 	.short	(.L_17 - .L_16)
	.align		4
.L_16:
        /*0064*/ 	.word	index@(default_function_kernel_3)
        /*0068*/ 	.word	0x00000000


	//----- nvinfo : EIATTR_MIN_STACK_SIZE
	.align		4
.L_17:
        /*006c*/ 	.byte	0x04, 0x12
        /*006e*/ 	.short	(.L_19 - .L_18)
	.align		4
.L_18:
        /*0070*/ 	.word	index@(default_function_kernel)
        /*0074*/ 	.word	0x00000000


	//----- nvinfo : EIATTR_MIN_STACK_SIZE
	.align		4
.L_19:
        /*0078*/ 	.byte	0x04, 0x12
        /*007a*/ 	.short	(.L_21 - .L_20)
	.align		4
.L_20:
        /*007c*/ 	.word	index@(default_function_kernel_1)
        /*0080*/ 	.word	0x00000000


	//----- nvinfo : EIATTR_MIN_STACK_SIZE
	.align		4
.L_21:
        /*0084*/ 	.byte	0x04, 0x12
        /*0086*/ 	.short	(.L_23 - .L_22)
	.align		4
.L_22:
        /*0088*/ 	.word	index@(default_function_kernel_2)
        /*008c*/ 	.word	0x00000000
.L_23:


//--------------------- .nv.compat                --------------------------
	.section	.nv.compat,"",@"SHT_CUDA_COMPAT_INFO"
	.align	4
        /*0000*/ 	.byte	0x02, 0x09, 0x00, 0x00, 0x02, 0x02, 0x01, 0x00, 0x02, 0x05, 0x05, 0x00, 0x03, 0x07, 0x01, 0x01
        /*0010*/ 	.byte	0x02, 0x03, 0x00, 0x00, 0x02, 0x06, 0x01, 0x00, 0x04, 0x0b, 0x08, 0x00, 0x01, 0x00, 0x00, 0x00
        /*0020*/ 	.byte	0x00, 0x00, 0x00, 0x00


//--------------------- .nv.info.default_function_kernel_3 --------------------------
	.section	.nv.info.default_function_kernel_3,"",@"SHT_CUDA_INFO"
	.sectionflags	@""
	.align	4


	//----- nvinfo : EIATTR_CUDA_API_VERSION
	.align		4
        /*0000*/ 	.byte	0x04, 0x37
        /*0002*/ 	.short	(.L_25 - .L_24)
.L_24:
        /*0004*/ 	.word	0x00000082


	//----- nvinfo : EIATTR_KPARAM_INFO
	.align		4
.L_25:
        /*0008*/ 	.byte	0x04, 0x17
        /*000a*/ 	.short	(.L_27 - .L_26)
.L_26:
        /*000c*/ 	.word	0x00000000
        /*0010*/ 	.short	0x0001
        /*0012*/ 	.short	0x0008
        /*0014*/ 	.byte	0x00, 0xf5, 0x21, 0x00


	//----- nvinfo : EIATTR_KPARAM_INFO
	.align		4
.L_27:
        /*0018*/ 	.byte	0x04, 0x17
        /*001a*/ 	.short	(.L_29 - .L_28)
.L_28:
        /*001c*/ 	.word	0x00000000
        /*0020*/ 	.short	0x0000
        /*0022*/ 	.short	0x0000
        /*0024*/ 	.byte	0x00, 0xf5, 0x21, 0x00


	//----- nvinfo : EIATTR_SPARSE_MMA_MASK
	.align		4
.L_29:
        /*0028*/ 	.byte	0x03, 0x50
        /*002a*/ 	.short	0x0000


	//----- nvinfo : EIATTR_MAXREG_COUNT
	.align		4
        /*002c*/ 	.byte	0x03, 0x1b
        /*002e*/ 	.short	0x0040


	//----- nvinfo : EIATTR_MERCURY_ISA_VERSION
	.align		4
        /*0030*/ 	.byte	0x03, 0x5f
        /*0032*/ 	.short	0x0101


	//----- nvinfo : EIATTR_VRC_CTA_INIT_COUNT
	.align		4
        /*0034*/ 	.byte	0x02, 0x4a
	.zero		1
	.zero		1


	//----- nvinfo : EIATTR_EXIT_INSTR_OFFSETS
	.align		4
        /*0038*/ 	.byte	0x04, 0x1c
        /*003a*/ 	.short	(.L_31 - .L_30)


	//   ....[0]....
.L_30:
        /*003c*/ 	.word	0x00000070


	//   ....[1]....
        /*0040*/ 	.word	0x00000260


	//----- nvinfo : EIATTR_MAX_THREADS
	.align		4
.L_31:
        /*0044*/ 	.byte	0x04, 0x05
        /*0046*/ 	.short	(.L_33 - .L_32)
.L_32:
        /*0048*/ 	.word	0x00000400
        /*004c*/ 	.word	0x00000001
        /*0050*/ 	.word	0x00000001


	//----- nvinfo : EIATTR_CBANK_PARAM_SIZE
	.align		4
.L_33:
        /*0054*/ 	.byte	0x03, 0x19
        /*0056*/ 	.short	0x0010


	//----- nvinfo : EIATTR_PARAM_CBANK
	.align		4
        /*0058*/ 	.byte	0x04, 0x0a
        /*005a*/ 	.short	(.L_35 - .L_34)
	.align		4
.L_34:
        /*005c*/ 	.word	index@(.nv.constant0.default_function_kernel_3)
        /*0060*/ 	.short	0x0380
        /*0062*/ 	.short	0x0010


	//----- nvinfo : EIATTR_SW_WAR
	.align		4
.L_35:
        /*0064*/ 	.byte	0x04, 0x36
        /*0066*/ 	.short	(.L_37 - .L_36)
.L_36:
        /*0068*/ 	.word	0x00000008
.L_37:


//--------------------- .nv.info.default_function_kernel --------------------------
	.section	.nv.info.default_function_kernel,"",@"SHT_CUDA_INFO"
	.sectionflags	@""
	.align	4


	//----- nvinfo : EIATTR_CUDA_API_VERSION
	.align		4
        /*0000*/ 	.byte	0x04, 0x37
        /*0002*/ 	.short	(.L_39 - .L_38)
.L_38:
        /*0004*/ 	.word	0x00000082


	//----- nvinfo : EIATTR_KPARAM_INFO
	.align		4
.L_39:
        /*0008*/ 	.byte	0x04, 0x17
        /*000a*/ 	.short	(.L_41 - .L_40)
.L_40:
        /*000c*/ 	.word	0x00000000
        /*0010*/ 	.short	0x0001
        /*0012*/ 	.short	0x0008
        /*0014*/ 	.byte	0x00, 0xf5, 0x21, 0x00


	//----- nvinfo : EIATTR_KPARAM_INFO
	.align		4
.L_41:
        /*0018*/ 	.byte	0x04, 0x17
        /*001a*/ 	.short	(.L_43 - .L_42)
.L_42:
        /*001c*/ 	.word	0x00000000
        /*0020*/ 	.short	0x0000
        /*0022*/ 	.short	0x0000
        /*0024*/ 	.byte	0x00, 0xf5, 0x21, 0x00


	//----- nvinfo : EIATTR_SPARSE_MMA_MASK
	.align		4
.L_43:
        /*0028*/ 	.byte	0x03, 0x50
        /*002a*/ 	.short	0x0000


	//----- nvinfo : EIATTR_MAXREG_COUNT
	.align		4
        /*002c*/ 	.byte	0x03, 0x1b
        /*002e*/ 	.short	0x0040


	//----- nvinfo : EIATTR_MERCURY_ISA_VERSION
	.align		4
        /*0030*/ 	.byte	0x03, 0x5f
        /*0032*/ 	.short	0x0101


	//----- nvinfo : EIATTR_VRC_CTA_INIT_COUNT
	.align		4
        /*0034*/ 	.byte	0x02, 0x4a
	.zero		1
	.zero		1


	//----- nvinfo : EIATTR_EXIT_INSTR_OFFSETS
	.align		4
        /*0038*/ 	.byte	0x04, 0x1c
        /*003a*/ 	.short	(.L_45 - .L_44)


	//   ....[0]....
.L_44:
        /*003c*/ 	.word	0x00000070


	//   ....[1]....
        /*0040*/ 	.word	0x00000360


	//----- nvinfo : EIATTR_MAX_THREADS
	.align		4
.L_45:
        /*0044*/ 	.byte	0x04, 0x05
        /*0046*/ 	.short	(.L_47 - .L_46)
.L_46:
        /*0048*/ 	.word	0x00000400
        /*004c*/ 	.word	0x00000001
        /*0050*/ 	.word	0x00000001


	//----- nvinfo : EIATTR_CBANK_PARAM_SIZE
	.align		4
.L_47:
        /*0054*/ 	.byte	0x03, 0x19
        /*0056*/ 	.short	0x0010


	//----- nvinfo : EIATTR_PARAM_CBANK
	.align		4
        /*0058*/ 	.byte	0x04, 0x0a
        /*005a*/ 	.short	(.L_49 - .L_48)
	.align		4
.L_48:
        /*005c*/ 	.word	index@(.nv.constant0.default_function_kernel)
        /*0060*/ 	.short	0x0380
        /*0062*/ 	.short	0x0010


	//----- nvinfo : EIATTR_SW_WAR
	.align		4
.L_49:
        /*0064*/ 	.byte	0x04, 0x36
        /*0066*/ 	.short	(.L_51 - .L_50)
.L_50:
        /*0068*/ 	.word	0x00000008
.L_51:


//--------------------- .nv.info.default_function_kernel_1 --------------------------
	.section	.nv.info.default_function_kernel_1,"",@"SHT_CUDA_INFO"
	.sectionflags	@""
	.align	4


	//----- nvinfo : EIATTR_CUDA_API_VERSION
	.align		4
        /*0000*/ 	.byte	0x04, 0x37
        /*0002*/ 	.short	(.L_53 - .L_52)
.L_52:
        /*0004*/ 	.word	0x00000082


	//----- nvinfo : EIATTR_KPARAM_INFO
	.align		4
.L_53:
        /*0008*/ 	.byte	0x04, 0x17
        /*000a*/ 	.short	(.L_55 - .L_54)
.L_54:
        /*000c*/ 	.word	0x00000000
        /*0010*/ 	.short	0x0001
        /*0012*/ 	.short	0x0008
        /*0014*/ 	.byte	0x00, 0xf5, 0x21, 0x00


	//----- nvinfo : EIATTR_KPARAM_INFO
	.align		4
.L_55:
        /*0018*/ 	.byte	0x04, 0x17
        /*001a*/ 	.short	(.L_57 - .L_56)
.L_56:
        /*001c*/ 	.word	0x00000000
        /*0020*/ 	.short	0x0000
        /*0022*/ 	.short	0x0000
        /*0024*/ 	.byte	0x00, 0xf5, 0x21, 0x00


	//----- nvinfo : EIATTR_SPARSE_MMA_MASK
	.align		4
.L_57:
        /*0028*/ 	.byte	0x03, 0x50
        /*002a*/ 	.short	0x0000


	//----- nvinfo : EIATTR_MAXREG_COUNT
	.align		4
        /*002c*/ 	.byte	0x03, 0x1b
        /*002e*/ 	.short	0x0040


	//----- nvinfo : EIATTR_MERCURY_ISA_VERSION
	.align		4
        /*0030*/ 	.byte	0x03, 0x5f
        /*0032*/ 	.short	0x0101


	//----- nvinfo : EIATTR_VRC_CTA_INIT_COUNT
	.align		4
        /*0034*/ 	.byte	0x02, 0x4a
	.zero		1
	.zero		1


	//----- nvinfo : EIATTR_EXIT_INSTR_OFFSETS
	.align		4
        /*0038*/ 	.byte	0x04, 0x1c
        /*003a*/ 	.short	(.L_59 - .L_58)


	//   ....[0]....
.L_58:
        /*003c*/ 	.word	0x00000070


	//   ....[1]....
        /*0040*/ 	.word	0x00000360


	//----- nvinfo : EIATTR_MAX_THREADS
	.align		4
.L_59:
        /*0044*/ 	.byte	0x04, 0x05
        /*0046*/ 	.short	(.L_61 - .L_60)
.L_60:
        /*0048*/ 	.word	0x00000400
        /*004c*/ 	.word	0x00000001
        /*0050*/ 	.word	0x00000001


	//----- nvinfo : EIATTR_CBANK_PARAM_SIZE
	.align		4
.L_61:
        /*0054*/ 	.byte	0x03, 0x19
        /*0056*/ 	.short	0x0010


	//----- nvinfo : EIATTR_PARAM_CBANK
	.align		4
        /*0058*/ 	.byte	0x04, 0x0a
        /*005a*/ 	.short	(.L_63 - .L_62)
	.align		4
.L_62:
        /*005c*/ 	.word	index@(.nv.constant0.default_function_kernel_1)
        /*0060*/ 	.short	0x0380
        /*0062*/ 	.short	0x0010


	//----- nvinfo : EIATTR_SW_WAR
	.align		4
.L_63:
        /*0064*/ 	.byte	0x04, 0x36
        /*0066*/ 	.short	(.L_65 - .L_64)
.L_64:
        /*0068*/ 	.word	0x00000008
.L_65:


//--------------------- .nv.info.default_function_kernel_2 --------------------------
	.section	.nv.info.default_function_kernel_2,"",@"SHT_CUDA_INFO"
	.sectionflags	@""
	.align	4


	//----- nvinfo : EIATTR_CUDA_API_VERSION
	.align		4
        /*0000*/ 	.byte	0x04, 0x37
        /*0002*/ 	.short	(.L_67 - .L_66)
.L_66:
        /*0004*/ 	.word	0x00000082


	//----- nvinfo : EIATTR_KPARAM_INFO
	.align		4
.L_67:
        /*0008*/ 	.byte	0x04, 0x17
        /*000a*/ 	.short	(.L_69 - .L_68)
.L_68:
        /*000c*/ 	.word	0x00000000
        /*0010*/ 	.short	0x0001
        /*0012*/ 	.short	0x0008
        /*0014*/ 	.byte	0x00, 0xf5, 0x21, 0x00


	//----- nvinfo : EIATTR_KPARAM_INFO
	.align		4
.L_69:
        /*0018*/ 	.byte	0x04, 0x17
        /*001a*/ 	.short	(.L_71 - .L_70)
.L_70:
        /*001c*/ 	.word	0x00000000
        /*0020*/ 	.short	0x0000
        /*0022*/ 	.short	0x0000
        /*0024*/ 	.byte	0x00, 0xf5, 0x21, 0x00


	//----- nvinfo : EIATTR_SPARSE_MMA_MASK
	.align		4
.L_71:
        /*0028*/ 	.byte	0x03, 0x50
        /*002a*/ 	.short	0x0000


	//----- nvinfo : EIATTR_MAXREG_COUNT
	.align		4
        /*002c*/ 	.byte	0x03, 0x1b
        /*002e*/ 	.short	0x0040


	//----- nvinfo : EIATTR_MERCURY_ISA_VERSION
	.align		4
        /*0030*/ 	.byte	0x03, 0x5f
        /*0032*/ 	.short	0x0101


	//----- nvinfo : EIATTR_VRC_CTA_INIT_COUNT
	.align		4
        /*0034*/ 	.byte	0x02, 0x4a
	.zero		1
	.zero		1


	//----- nvinfo : EIATTR_EXIT_INSTR_OFFSETS
	.align		4
        /*0038*/ 	.byte	0x04, 0x1c
        /*003a*/ 	.short	(.L_73 - .L_72)


	//   ....[0]....
.L_72:
        /*003c*/ 	.word	0x00000070


	//   ....[1]....
        /*0040*/ 	.word	0x00000360


	//----- nvinfo : EIATTR_MAX_THREADS
	.align		4
.L_73:
        /*0044*/ 	.byte	0x04, 0x05
        /*0046*/ 	.short	(.L_75 - .L_74)
.L_74:
        /*0048*/ 	.word	0x00000400
        /*004c*/ 	.word	0x00000001
        /*0050*/ 	.word	0x00000001


	//----- nvinfo : EIATTR_CBANK_PARAM_SIZE
	.align		4
.L_75:
        /*0054*/ 	.byte	0x03, 0x19
        /*0056*/ 	.short	0x0010


	//----- nvinfo : EIATTR_PARAM_CBANK
	.align		4
        /*0058*/ 	.byte	0x04, 0x0a
        /*005a*/ 	.short	(.L_77 - .L_76)
	.align		4
.L_76:
        /*005c*/ 	.word	index@(.nv.constant0.default_function_kernel_2)
        /*0060*/ 	.short	0x0380
        /*0062*/ 	.short	0x0010


	//----- nvinfo : EIATTR_SW_WAR
	.align		4
.L_77:
        /*0064*/ 	.byte	0x04, 0x36
        /*0066*/ 	.short	(.L_79 - .L_78)
.L_78:
        /*0068*/ 	.word	0x00000008
.L_79:


//--------------------- .nv.callgraph             --------------------------
	.section	.nv.callgraph,"",@"SHT_CUDA_CALLGRAPH"
	.align	4
	.sectionentsize	8
	.align		4
        /*0000*/ 	.word	0x00000000
	.align		4
        /*0004*/ 	.word	0xffffffff
	.align		4
        /*0008*/ 	.word	0x00000000
	.align		4
        /*000c*/ 	.word	0xfffffffe
	.align		4
        /*0010*/ 	.word	0x00000000
	.align		4
        /*0014*/ 	.word	0xfffffffd
	.align		4
        /*0018*/ 	.word	0x00000000
	.align		4
        /*001c*/ 	.word	0xfffffffc


//--------------------- .text.default_function_kernel_3 --------------------------
	.section	.text.default_function_kernel_3,"ax",@progbits
	.align	128
        .global         default_function_kernel_3
        .type           default_function_kernel_3,@function
        .size           default_function_kernel_3,(.L_x_4 - default_function_kernel_3)
        .other          default_function_kernel_3,@"STO_CUDA_ENTRY STV_DEFAULT"
default_function_kernel_3:
.text.default_function_kernel_3:
[----:B------:R-:W-:Y:S01]  /*0000*/  LDC R1, c[0x0][0x37c] ;  /* 0x0000df00ff017b82 */ /* 0x000fe20000000800 */
[----:B------:R-:W0:Y:S01]  /*0010*/  S2R R0, SR_CTAID.X ;  /* 0x0000000000007919 */ /* 0x000e220000002500 */
[----:B------:R-:W1:Y:S01]  /*0020*/  S2R R7, SR_TID.X ;  /* 0x0000000000077919 */ /* 0x000e620000002100 */
[----:B0-----:R-:W-:Y:S01]  /*0030*/  IMAD.SHL.U32 R2, R0, 0x40, RZ ;  /* 0x0000004000027824 */ /* 0x001fe200078e00ff */
[----:B-1----:R-:W-:-:S04]  /*0040*/  SHF.R.U32.HI R3, RZ, 0x4, R7 ;  /* 0x00000004ff037819 */ /* 0x002fc80000011607 */
[----:B------:R-:W-:-:S04]  /*0050*/  LOP3.LUT R2, R2, R3, RZ, 0xfc, !PT ;  /* 0x0000000302027212 */ /* 0x000fc800078efcff */
[----:B------:R-:W-:-:S13]  /*0060*/  ISETP.GT.U32.AND P0, PT, R2, 0x270, PT ;  /* 0x000002700200780c */ /* 0x000fda0003f04070 */
[----:B------:R-:W-:Y:S05]  /*0070*/  @P0 EXIT ;  /* 0x000000000000094d */ /* 0x000fea0003800000 */
[----:B------:R-:W-:Y:S01]  /*0080*/  SHF.R.U32.HI R3, RZ, 0x1, R7 ;  /* 0x00000001ff037819 */ /* 0x000fe20000011607 */
[----:B------:R-:W0:Y:S04]  /*0090*/  LDCU.64 UR4, c[0x0][0x358] ;  /* 0x00006b00ff0477ac */ /* 0x000e280008000a00 */
[----:B------:R-:W-:-:S04]  /*00a0*/  IMAD R3, R0, 0xc, R3 ;  /* 0x0000000c00037824 */ /* 0x000fc800078e0203 */
[----:B------:R-:W-:-:S05]  /*00b0*/  IMAD.HI.U32 R2, R3, 0x51eb851f, RZ ;  /* 0x51eb851f03027827 */ /* 0x000fca00078e00ff */
[----:B------:R-:W-:-:S05]  /*00c0*/  SHF.R.U32.HI R2, RZ, 0x4, R2 ;  /* 0x00000004ff027819 */ /* 0x000fca0000011602 */
[----:B------:R-:W-:Y:S01]  /*00d0*/  IMAD R2, R2, -0x32, R3 ;  /* 0xffffffce02027824 */ /* 0x000fe200078e0203 */
[--C-:B------:R-:W-:Y:S01]  /*00e0*/  SHF.R.U32.HI R3, RZ, 0x2, R7.reuse ;  /* 0x00000002ff037819 */ /* 0x100fe20000011607 */
[----:B------:R-:W-:-:S03]  /*00f0*/  IMAD R7, R0, 0x4, R7 ;  /* 0x0000000400077824 */ /* 0x000fc600078e0207 */
[----:B------:R-:W-:Y:S01]  /*0100*/  PRMT R8, R2, 0x9910, RZ ;  /* 0x0000991002087816 */ /* 0x000fe200000000ff */
[----:B------:R-:W-:Y:S01]  /*0110*/  IMAD.HI.U32 R5, R7, 0x66666667, RZ ;  /* 0x6666666707057827 */ /* 0x000fe200078e00ff */
[----:B------:R-:W-:-:S03]  /*0120*/  SHF.L.U32 R2, R0, 0x8, RZ ;  /* 0x0000000800027819 */ /* 0x000fc600000006ff */
[----:B------:R-:W-:Y:S01]  /*0130*/  IMAD R8, R8, 0x34, RZ ;  /* 0x0000003408087824 */ /* 0x000fe200078e02ff */
[----:B------:R-:W-:Y:S02]  /*0140*/  LOP3.LUT R4, R2, R3, RZ, 0xfc, !PT ;  /* 0x0000000302047212 */ /* 0x000fe400078efcff */
[----:B------:R-:W1:Y:S01]  /*0150*/  LDC.64 R2, c[0x0][0x388] ;  /* 0x0000e200ff027b82 */ /* 0x000e620000000a00 */
[----:B------:R-:W-:Y:S02]  /*0160*/  SHF.R.U32.HI R6, RZ, 0x2, R5 ;  /* 0x00000002ff067819 */ /* 0x000fe40000011605 */
[----:B------:R-:W-:Y:S01]  /*0170*/  IMAD.HI.U32 R4, R4, 0x51eb851f, RZ ;  /* 0x51eb851f04047827 */ /* 0x000fe200078e00ff */
[----:B------:R-:W-:-:S03]  /*0180*/  LOP3.LUT R8, R8, 0xffff, RZ, 0xc0, !PT ;  /* 0x0000ffff08087812 */ /* 0x000fc600078ec0ff */
[----:B------:R-:W-:Y:S01]  /*0190*/  IMAD R5, R6, -0xa, R7 ;  /* 0xfffffff606057824 */ /* 0x000fe200078e0207 */
[----:B------:R-:W-:Y:S02]  /*01a0*/  SHF.R.U32.HI R4, RZ, 0x3, R4 ;  /* 0x00000003ff047819 */ /* 0x000fe40000011604 */
[----:B------:R-:W-:-:S03]  /*01b0*/  SHF.R.U32.HI R8, RZ, 0x8, R8 ;  /* 0x00000008ff087819 */ /* 0x000fc60000011608 */
[----:B------:R-:W-:Y:S01]  /*01c0*/  IMAD R5, R4, 0x64, R5 ;  /* 0x0000006404057824 */ /* 0x000fe200078e0205 */
[----:B------:R-:W-:-:S05]  /*01d0*/  LOP3.LUT R8, R8, 0xffff, RZ, 0xc0, !PT ;  /* 0x0000ffff08087812 */ /* 0x000fca00078ec0ff */
[----:B------:R-:W-:-:S05]  /*01e0*/  IMAD R5, R8, -0xa, R5 ;  /* 0xfffffff608057824 */ /* 0x000fca00078e0205 */
[----:B------:R-:W-:-:S05]  /*01f0*/  IADD3 R5, PT, PT, R5, 0x5a, RZ ;  /* 0x0000005a05057810 */ /* 0x000fca0007ffe0ff */
[----:B-1----:R-:W-:Y:S02]  /*0200*/  IMAD.WIDE.U32 R2, R5, 0x4, R2 ;  /* 0x0000000405027825 */ /* 0x002fe400078e0002 */
[----:B------:R-:W1:Y:S04]  /*0210*/  LDC.64 R4, c[0x0][0x380] ;  /* 0x0000e000ff047b82 */ /* 0x000e680000000a00 */
[----:B0-----:R-:W2:Y:S01]  /*0220*/  LDG.E.CONSTANT R3, desc[UR4][R2.64] ;  /* 0x0000000402037981 */ /* 0x001ea2000c1e9900 */
[----:B------:R-:W-:-:S04]  /*0230*/  IMAD R7, R0, 0x3fc, R7 ;  /* 0x000003fc00077824 */ /* 0x000fc800078e0207 */
[----:B-1----:R-:W-:-:S05]  /*0240*/  IMAD.WIDE.U32 R4, R7, 0x4, R4 ;  /* 0x0000000407047825 */ /* 0x002fca00078e0004 */
[----:B--2---:R-:W-:Y:S01]  /*0250*/  STG.E desc[UR4][R4.64], R3 ;  /* 0x0000000304007986 */ /* 0x004fe2000c101904 */
[----:B------:R-:W-:Y:S05]  /*0260*/  EXIT ;  /* 0x000000000000794d */ /* 0x000fea0003800000 */
.L_x_0:
[----:B------:R-:W-:-:S00]  /*0270*/  BRA `(.L_x_0) ;  /* 0xfffffffc00fc7947 */ /* 0x000fc0000383ffff */
[----:B------:R-:W-:-:S00]  /*0280*/  NOP ;  /* 0x0000000000007918 */ /* 0x000fc00000000000 */
[----:B------:R-:W-:-:S00]  /*0290*/  NOP ;  /* 0x0000000000007918 */ /* 0x000fc00000000000 */
[----:B------:R-:W-:-:S00]  /*02a0*/  NOP ;  /* 0x0000000000007918 */ /* 0x000fc00000000000 */
[----:B------:R-:W-:-:S00]  /*02b0*/  NOP ;  /* 0x0000000000007918 */ /* 0x000fc00000000000 */
[----:B------:R-:W-:-:S00]  /*02c0*/  NOP ;  /* 0x0000000000007918 */ /* 0x000fc00000000000 */
[----:B------:R-:W-:-:S00]  /*02d0*/  NOP ;  /* 0x0000000000007918 */ /* 0x000fc00000000000 */
[----:B------:R-:W-:-:S00]  /*02e0*/  NOP ;  /* 0x0000000000007918 */ /* 0x000fc00000000000 */
[----:B------:R-:W-:-:S00]  /*02f0*/  NOP ;  /* 0x0000000000007918 */ /* 0x000fc00000000000 */
.L_x_4:


//--------------------- .text.default_function_kernel --------------------------
	.section	.text.default_function_kernel,"ax",@progbits
	.align	128
        .global         default_function_kernel
        .type           default_function_kernel,@function
        .size           default_function_kernel,(.L_x_5 - default_function_kernel)
        .other          default_function_kernel,@"STO_CUDA_ENTRY STV_DEFAULT"
default_function_kernel:
.text.default_function_kernel:
        /* <DEDUP_REMOVED lines=8> */
[--C-:B------:R-:W-:Y:S01]  /*0080*/  SHF.R.U32.HI R3, RZ, 0x2, R9.reuse ;  /* 0x00000002ff037819 */ /* 0x100fe20000011609 */
[----:B------:R-:W-:Y:S01]  /*0090*/  UMOV UR4, 0x3340 ;  /* 0x0000334000047882 */ /* 0x000fe20000000000 */
[--C-:B------:R-:W-:Y:S01]  /*00a0*/  SHF.R.U32.HI R5, RZ, 0x1, R9.reuse ;  /* 0x00000001ff057819 */ /* 0x100fe20000011609 */
[----:B------:R-:W-:Y:S01]  /*00b0*/  IMAD.MOV.U32 R11, RZ, RZ, 0x5ac ;  /* 0x000005acff0b7424 */ /* 0x000fe200078e00ff */
[----:B------:R-:W-:Y:S01]  /*00c0*/  SHF.R.U32.HI R7, RZ, 0x3, R9 ;  /* 0x00000003ff077819 */ /* 0x000fe20000011609 */
[C---:B------:R-:W-:Y:S01]  /*00d0*/  IMAD R3, R0.reuse, 0x6, R3 ;  /* 0x0000000600037824 */ /* 0x040fe200078e0203 */
[C---:B------:R-:W-:Y:S01]  /*00e0*/  PRMT R10, R0.reuse, 0x3340, R0 ;  /* 0x00003340000a7816 */ /* 0x040fe20000000000 */
[----:B------:R-:W-:Y:S02]  /*00f0*/  IMAD R5, R0, 0xc, R5 ;  /* 0x0000000c00057824 */ /* 0x000fe400078e0205 */
[----:B------:R-:W-:-:S05]  /*0100*/  IMAD.HI.U32 R2, R3, 0x10624dd3, RZ ;  /* 0x10624dd303027827 */ /* 0x000fca00078e00ff */
[----:B------:R-:W-:-:S05]  /*0110*/  SHF.R.U32.HI R2, RZ, 0x4, R2 ;  /* 0x00000004ff027819 */ /* 0x000fca0000011602 */
[----:B------:R-:W-:-:S05]  /*0120*/  IMAD R2, R2, -0xfa, R3 ;  /* 0xffffff0602027824 */ /* 0x000fca00078e0203 */
[----:B------:R-:W-:Y:S01]  /*0130*/  PRMT R3, R2, 0x9910, RZ ;  /* 0x0000991002037816 */ /* 0x000fe200000000ff */
[----:B------:R-:W-:-:S05]  /*0140*/  IMAD.HI.U32 R2, R5, 0x51eb851f, RZ ;  /* 0x51eb851f05027827 */ /* 0x000fca00078e00ff */
[----:B------:R-:W-:Y:S01]  /*0150*/  SHF.R.U32.HI R4, RZ, 0x4, R2 ;  /* 0x00000004ff047819 */ /* 0x000fe20000011602 */
[----:B------:R-:W-:-:S04]  /*0160*/  IMAD R2, R3, 0x29, RZ ;  /* 0x0000002903027824 */ /* 0x000fc800078e02ff */
[----:B------:R-:W-:Y:S01]  /*0170*/  IMAD R3, R4, -0x32, R5 ;  /* 0xffffffce04037824 */ /* 0x000fe200078e0205 */
[----:B------:R-:W-:Y:S01]  /*0180*/  LOP3.LUT R2, R2, 0xffff, RZ, 0xc0, !PT ;  /* 0x0000ffff02027812 */ /* 0x000fe200078ec0ff */
[C---:B------:R-:W-:Y:S02]  /*0190*/  IMAD.SHL.U32 R4, R0.reuse, 0x80, RZ ;  /* 0x0000008000047824 */ /* 0x040fe400078e00ff */
[----:B------:R-:W-:Y:S01]  /*01a0*/  IMAD R5, R0, 0x4, R9 ;  /* 0x0000000400057824 */ /* 0x000fe200078e0209 */
[----:B------:R-:W-:Y:S01]  /*01b0*/  SHF.R.U32.HI R6, RZ, 0xa, R2 ;  /* 0x0000000aff067819 */ /* 0x000fe20000011602 */
[----:B------:R-:W-:Y:S01]  /*01c0*/  IMAD.U32 R9, RZ, RZ, UR4 ;  /* 0x00000004ff097e24 */ /* 0x000fe2000f8e00ff */
[----:B------:R-:W-:Y:S01]  /*01d0*/  PRMT R8, R3, 0x9910, RZ ;  /* 0x0000991003087816 */ /* 0x000fe200000000ff */
[----:B------:R-:W0:Y:S01]  /*01e0*/  LDCU.64 UR4, c[0x0][0x358] ;  /* 0x00006b00ff0477ac */ /* 0x000e220008000a00 */
[----:B------:R-:W-:Y:S01]  /*01f0*/  LOP3.LUT R6, R6, 0xffff, RZ, 0xc0, !PT ;  /* 0x0000ffff06067812 */ /* 0x000fe200078ec0ff */
[----:B------:R-:W1:Y:S01]  /*0200*/  LDC.64 R2, c[0x0][0x388] ;  /* 0x0000e200ff027b82 */ /* 0x000e620000000a00 */
[----:B------:R-:W-:Y:S01]  /*0210*/  LOP3.LUT R4, R4, R7, RZ, 0xfc, !PT ;  /* 0x0000000704047212 */ /* 0x000fe200078efcff */
[----:B------:R-:W-:Y:S01]  /*0220*/  IMAD.HI.U32 R7, R5, 0x66666667, RZ ;  /* 0x6666666705077827 */ /* 0x000fe200078e00ff */
[----:B------:R-:W-:-:S03]  /*0230*/  PRMT R9, R6, R9, 0x2c ;  /* 0x0000002c06097416 */ /* 0x000fc60000000009 */
[----:B------:R-:W-:Y:S01]  /*0240*/  IMAD R6, R8, 0x34, RZ ;  /* 0x0000003408067824 */ /* 0x000fe200078e02ff */
[----:B------:R-:W-:Y:S01]  /*0250*/  SHF.R.U32.HI R8, RZ, 0x2, R7 ;  /* 0x00000002ff087819 */ /* 0x000fe20000011607 */
[----:B------:R-:W-:Y:S01]  /*0260*/  IMAD.HI.U32 R4, R4, 0x10624dd3, RZ ;  /* 0x10624dd304047827 */ /* 0x000fe200078e00ff */
[----:B------:R-:W-:Y:S02]  /*0270*/  PRMT R9, R9, 0x5410, R10 ;  /* 0x0000541009097816 */ /* 0x000fe4000000000a */
[----:B------:R-:W-:Y:S01]  /*0280*/  LOP3.LUT R6, R6, 0xffff, RZ, 0xc0, !PT ;  /* 0x0000ffff06067812 */ /* 0x000fe200078ec0ff */
[C---:B------:R-:W-:Y:S01]  /*0290*/  IMAD R7, R8.reuse, -0xa, R5 ;  /* 0xfffffff608077824 */ /* 0x040fe200078e0205 */
[----:B------:R-:W-:Y:S02]  /*02a0*/  SHF.R.U32.HI R4, RZ, 0x3, R4 ;  /* 0x00000003ff047819 */ /* 0x000fe40000011604 */
[----:B------:R-:W-:Y:S02]  /*02b0*/  PRMT R8, R8, 0x5410, R11 ;  /* 0x0000541008087816 */ /* 0x000fe4000000000b */
[----:B------:R-:W-:Y:S01]  /*02c0*/  SHF.R.U32.HI R6, RZ, 0x8, R6 ;  /* 0x00000008ff067819 */ /* 0x000fe20000011606 */
[----:B------:R-:W-:-:S03]  /*02d0*/  IMAD R4, R4, 0x7cc8, R7 ;  /* 0x00007cc804047824 */ /* 0x000fc600078e0207 */
[----:B------:R-:W-:-:S05]  /*02e0*/  PRMT R7, R8, 0x5432, R6 ;  /* 0x0000543208077816 */ /* 0x000fca0000000006 */
[----:B------:R-:W-:-:S04]  /*02f0*/  IDP.2A.LO.U16.U8 R7, R7, R9, R4 ;  /* 0x0000000907077226 */ /* 0x000fc80000001004 */
[----:B-1----:R-:W-:Y:S02]  /*0300*/  IMAD.WIDE.U32 R2, R7, 0x4, R2 ;  /* 0x0000000407027825 */ /* 0x002fe400078e0002 */
[----:B------:R-:W1:Y:S04]  /*0310*/  LDC.64 R6, c[0x0][0x380] ;  /* 0x0000e000ff067b82 */ /* 0x000e680000000a00 */
[----:B0-----:R-:W2:Y:S01]  /*0320*/  LDG.E.CONSTANT R3, desc[UR4][R2.64+0x10934] ;  /* 0x0109340402037981 */ /* 0x001ea2000c1e9900 */
[----:B------:R-:W-:-:S04]  /*0330*/  IMAD R5, R0, 0x3fc, R5 ;  /* 0x000003fc00057824 */ /* 0x000fc800078e0205 */
[----:B-1----:R-:W-:-:S05]  /*0340*/  IMAD.WIDE.U32 R4, R5, 0x4, R6 ;  /* 0x0000000405047825 */ /* 0x002fca00078e0006 */
[----:B--2---:R-:W-:Y:S01]  /*0350*/  STG.E desc[UR4][R4.64], R3 ;  /* 0x0000000304007986 */ /* 0x004fe2000c101904 */
[----:B------:R-:W-:Y:S05]  /*0360*/  EXIT ;  /* 0x000000000000794d */ /* 0x000fea0003800000 */
.L_x_1:
        /* <DEDUP_REMOVED lines=9> */
.L_x_5:


//--------------------- .text.default_function_kernel_1 --------------------------
	.section	.text.default_function_kernel_1,"ax",@progbits
	.align	128
        .global         default_function_kernel_1
        .type           default_function_kernel_1,@function
        .size           default_function_kernel_1,(.L_x_6 - default_function_kernel_1)
        .other          default_function_kernel_1,@"STO_CUDA_ENTRY STV_DEFAULT"
default_function_kernel_1:
.text.default_function_kernel_1:
[----:B------:R-:W-:Y:S01]  /*0000*/  LDC R1, c[0x0][0x37c] ;  /* 0x0000df00ff017b82 */ /* 0x000fe20000000800 */
[----:B------:R-:W0:Y:S07]  /*0010*/  S2R R4, SR_TID.X ;  /* 0x0000000000047919 */ /* 0x000e2e0000002100 */
[----:B------:R-:W1:Y:S02]  /*0020*/  S2UR UR5, SR_CTAID.X ;  /* 0x00000000000579c3 */ /* 0x000e640000002500 */
[----:B-1----:R-:W-:Y:S01]  /*0030*/  USHF.L.U32 UR4, UR5, 0x6, URZ ;  /* 0x0000000605047899 */ /* 0x002fe200080006ff */
[----:B0-----:R-:W-:-:S05]  /*0040*/  SHF.R.U32.HI R0, RZ, 0x4, R4 ;  /* 0x00000004ff007819 */ /* 0x001fca0000011604 */
[----:B------:R-:W-:-:S04]  /*0050*/  LOP3.LUT R0, R0, UR4, RZ, 0xfc, !PT ;  /* 0x0000000400007c12 */ /* 0x000fc8000f8efcff */
[----:B------:R-:W-:-:S13]  /*0060*/  ISETP.GT.U32.AND P0, PT, R0, 0x270, PT ;  /* 0x000002700000780c */ /* 0x000fda0003f04070 */
[----:B------:R-:W-:Y:S05]  /*0070*/  @P0 EXIT ;  /* 0x000000000000094d */ /* 0x000fea0003800000 */
[----:B------:R-:W0:Y:S01]  /*0080*/  LDC.64 R2, c[0x0][0x380] ;  /* 0x0000e000ff027b82 */ /* 0x000e220000000a00 */
[----:B------:R-:W1:Y:S01]  /*0090*/  LDCU.64 UR6, c[0x0][0x358] ;  /* 0x00006b00ff0677ac */ /* 0x000e620008000a00 */
[----:B------:R-:W-:-:S06]  /*00a0*/  USHF.L.U32 UR4, UR5, 0xa, URZ ;  /* 0x0000000a05047899 */ /* 0x000fcc00080006ff */
[----:B------:R-:W-:-:S05]  /*00b0*/  LOP3.LUT R0, R4, UR4, RZ, 0xfc, !PT ;  /* 0x0000000404007c12 */ /* 0x000fca000f8efcff */
[----:B0-----:R-:W-:-:S06]  /*00c0*/  IMAD.WIDE.U32 R2, R0, 0x4, R2 ;  /* 0x0000000400027825 */ /* 0x001fcc00078e0002 */
[----:B-1----:R-:W2:Y:S01]  /*00d0*/  LDG.E.CONSTANT R2, desc[UR6][R2.64] ;  /* 0x0000000602027981 */ /* 0x002ea2000c1e9900 */
[----:B------:R-:W-:Y:S02]  /*00e0*/  HFMA2 R8, -RZ, RZ, 1.625, 0 ;  /* 0x3e800000ff087431 */ /* 0x000fe400000001ff */
[----:B------:R-:W-:Y:S02]  /*00f0*/  HFMA2 R9, -RZ, RZ, 1.75, 0 ;  /* 0x3f000000ff097431 */ /* 0x000fe400000001ff */
[C---:B--2---:R-:W-:Y:S01]  /*0100*/  FADD R4, -|R2|.reuse, 1 ;  /* 0x3f80000002047421 */ /* 0x044fe20000000300 */
[----:B------:R-:W-:-:S05]  /*0110*/  FSETP.GT.AND P0, PT, |R2|, 8.50705917302346158658e+37, PT ;  /* 0x7e8000000200780b */ /* 0x000fca0003f04200 */
[----:B------:R-:W0:Y:S02]  /*0120*/  MUFU.RCP R4, R4 ;  /* 0x0000000400047308 */ /* 0x000e240000001000 */
[----:B0-----:R-:W-:-:S04]  /*0130*/  FADD R5, R4, R4 ;  /* 0x0000000404057221 */ /* 0x001fc80000000000 */
[----:B------:R-:W-:Y:S01]  /*0140*/  FMUL R5, |R2|, R5 ;  /* 0x0000000502057220 */ /* 0x000fe20000400200 */
[----:B------:R-:W-:-:S04]  /*0150*/  LOP3.LUT R2, R9, 0x80000000, R2, 0xb8, !PT ;  /* 0x8000000009027812 */ /* 0x000fc800078eb802 */
[----:B------:R-:W-:-:S04]  /*0160*/  FSEL R6, R5, -2, !P0 ;  /* 0xc000000005067808 */ /* 0x000fc80004000000 */
[C---:B------:R-:W-:Y:S01]  /*0170*/  ISETP.GE.U32.AND P0, PT, R6.reuse, 0x7f800000, PT ;  /* 0x7f8000000600780c */ /* 0x040fe20003f06070 */
[----:B------:R-:W-:-:S03]  /*0180*/  FADD.RZ R5, R6, 1 ;  /* 0x3f80000006057421 */ /* 0x000fc6000000c000 */
[----:B------:R-:W-:Y:S02]  /*0190*/  ISETP.GT.AND P1, PT, R6, -0x40800000, P0 ;  /* 0xbf8000000600780c */ /* 0x000fe40000724270 */
[----:B------:R-:W-:-:S04]  /*01a0*/  IADD3 R5, PT, PT, R5, -0x3f400000, RZ ;  /* 0xc0c0000005057810 */ /* 0x000fc80007ffe0ff */
[----:B------:R-:W-:-:S04]  /*01b0*/  LOP3.LUT R7, R5, 0xff800000, RZ, 0xc0, !PT ;  /* 0xff80000005077812 */ /* 0x000fc800078ec0ff */
[----:B------:R-:W-:Y:S02]  /*01c0*/  IADD3 R5, PT, PT, -R7, 0x40800000, RZ ;  /* 0x4080000007057810 */ /* 0x000fe40007ffe1ff */
[-C--:B------:R-:W-:Y:S02]  /*01d0*/  IADD3 R3, PT, PT, R6, -R7.reuse, RZ ;  /* 0x8000000706037210 */ /* 0x080fe40007ffe0ff */
[----:B------:R-:W-:Y:S01]  /*01e0*/  I2FP.F32.S32 R7, R7 ;  /* 0x0000000700077245 */ /* 0x000fe20000201400 */
[----:B------:R-:W-:Y:S01]  /*01f0*/  FFMA R4, R5, R8, -1 ;  /* 0xbf80000005047423 */ /* 0x000fe20000000008 */
[----:B------:R-:W-:-:S03]  /*0200*/  MOV R8, 0x3d39bf78 ;  /* 0x3d39bf7800087802 */ /* 0x000fc60000000f00 */
[----:B------:R-:W-:Y:S01]  /*0210*/  FADD R3, R3, R4 ;  /* 0x0000000403037221 */ /* 0x000fe20000000000 */
[----:B------:R-:W-:-:S03]  /*0220*/  FMUL R7, R7, 1.1920928955078125e-07 ;  /* 0x3400000007077820 */ /* 0x000fc60000400000 */
[----:B------:R-:W-:-:S04]  /*0230*/  FFMA R4, R3, -R8, 0.10546888411045074463 ;  /* 0x3dd8001203047423 */ /* 0x000fc80000000808 */
[----:B------:R-:W-:-:S04]  /*0240*/  FFMA R4, R3, R4, -0.13229703903198242188 ;  /* 0xbe0778e003047423 */ /* 0x000fc80000000004 */
[----:B------:R-:W-:-:S04]  /*0250*/  FFMA R4, R3, R4, 0.14491446316242218018 ;  /* 0x3e14647503047423 */ /* 0x000fc80000000004 */
[----:B------:R-:W-:-:S04]  /*0260*/  FFMA R4, R3, R4, -0.16641564667224884033 ;  /* 0xbe2a68dd03047423 */ /* 0x000fc80000000004 */
[----:B------:R-:W-:-:S04]  /*0270*/  FFMA R4, R3, R4, 0.19988867640495300293 ;  /* 0x3e4caf9e03047423 */ /* 0x000fc80000000004 */
[----:B------:R-:W-:-:S04]  /*0280*/  FFMA R4, R3, R4, -0.25000196695327758789 ;  /* 0xbe80004203047423 */ /* 0x000fc80000000004 */
[----:B------:R-:W-:-:S04]  /*0290*/  FFMA R4, R3, R4, 0.33333510160446166992 ;  /* 0x3eaaaae603047423 */ /* 0x000fc80000000004 */
[C---:B------:R-:W-:Y:S02]  /*02a0*/  FFMA R8, R3.reuse, R4, -0.5 ;  /* 0xbf00000003087423 */ /* 0x040fe40000000004 */
[----:B------:R-:W0:Y:S02]  /*02b0*/  LDC.64 R4, c[0x0][0x388] ;  /* 0x0000e200ff047b82 */ /* 0x000e240000000a00 */
[----:B------:R-:W-:-:S04]  /*02c0*/  FMUL R8, R3, R8 ;  /* 0x0000000803087220 */ /* 0x000fc80000400000 */
[----:B------:R-:W-:Y:S01]  /*02d0*/  FFMA R8, R3, R8, R3 ;  /* 0x0000000803087223 */ /* 0x000fe20000000003 */
[----:B------:R-:W-:-:S03]  /*02e0*/  @P0 MOV R3, 0x7f800000 ;  /* 0x7f80000000030802 */ /* 0x000fc60000000f00 */
[----:B------:R-:W-:Y:S02]  /*02f0*/  FFMA R7, R7, 0.69314718246459960938, R8 ;  /* 0x3f31721807077823 */ /* 0x000fe40000000008 */
[C---:B------:R-:W-:Y:S01]  /*0300*/  @P1 FFMA R7, R6.reuse, R3, +INF ;  /* 0x7f80000006071423 */ /* 0x040fe20000000003 */
[----:B------:R-:W-:-:S04]  /*0310*/  @P0 FSETP.NEU.AND P1, PT, R6, RZ, PT ;  /* 0x000000ff0600020b */ /* 0x000fc80003f2d000 */
[----:B------:R-:W-:-:S05]  /*0320*/  @P0 FSEL R7, R7, -RZ, P1 ;  /* 0x800000ff07070208 */ /* 0x000fca0000800000 */
[----:B------:R-:W-:Y:S01]  /*0330*/  FMUL R7, R2, R7 ;  /* 0x0000000702077220 */ /* 0x000fe20000400000 */
[----:B0-----:R-:W-:-:S05]  /*0340*/  IMAD.WIDE.U32 R4, R0, 0x4, R4 ;  /* 0x0000000400047825 */ /* 0x001fca00078e0004 */
[----:B------:R-:W-:Y:S01]  /*0350*/  STG.E desc[UR6][R4.64], R7 ;  /* 0x0000000704007986 */ /* 0x000fe2000c101906 */
[----:B------:R-:W-:Y:S05]  /*0360*/  EXIT ;  /* 0x000000000000794d */ /* 0x000fea0003800000 */
.L_x_2:
        /* <DEDUP_REMOVED lines=9> */
.L_x_6:


//--------------------- .text.default_function_kernel_2 --------------------------
	.section	.text.default_function_kernel_2,"ax",@progbits
	.align	128
        .global         default_function_kernel_2
        .type           default_function_kernel_2,@function
        .size           default_function_kernel_2,(.L_x_7 - default_function_kernel_2)
        .other          default_function_kernel_2,@"STO_CUDA_ENTRY STV_DEFAULT"
default_function_kernel_2:
.text.default_function_kernel_2:
        /* <DEDUP_REMOVED lines=55> */
.L_x_3:
        /* <DEDUP_REMOVED lines=9> */
.L_x_7:


//--------------------- .nv.shared.reserved.0     --------------------------
	.section	.nv.shared.reserved.0,"aw",@nobits
	.weak		__nv_reservedSMEM_offset_0_alias
	.size		__nv_reservedSMEM_offset_0_alias, 0, 64
	.other		__nv_reservedSMEM_offset_0_alias,@"STO_CUDA_RESERVED_SHARED STV_DEFAULT"
__nv_reservedSMEM_offset_0_alias:
	.zero		0
	.zero		64


//--------------------- .nv.constant0.default_function_kernel_3 --------------------------
	.section	.nv.constant0.default_function_kernel_3,"a",@progbits
	.sectionflags	@""
	.align	4
.nv.constant0.default_function_kernel_3:
	.zero		912


//--------------------- .nv.constant0.default_function_kernel --------------------------
	.section	.nv.constant0.default_function_kernel,"a",@progbits
	.sectionflags	@""
	.align	4
.nv.constant0.default_function_kernel:
	.zero		912


//--------------------- .nv.constant0.default_function_kernel_1 --------------------------
	.section	.nv.constant0.default_function_kernel_1,"a",@progbits
	.sectionflags	@""
	.align	4
.nv.constant0.default_function_kernel_1:
	.zero		912


//--------------------- .nv.constant0.default_function_kernel_2 --------------------------
	.section	.nv.constant0.default_function_kernel_2,"a",@progbits
	.sectionflags	@""
	.align	4
.nv.constant0.default_function_kernel_2:
	.zero		912


//--------------------- SYMBOLS --------------------------

	.type		.nv.reservedSmem.offset0,@object
	.size		.nv.reservedSmem.offset0,0x4
